	.headerflags	@"EF_CUDA_TEXMODE_UNIFIED EF_CUDA_64BIT_ADDRESS EF_CUDA_ACCELERATORS EF_CUDA_SM90 EF_CUDA_VIRTUAL_SM(EF_CUDA_SM90)"
	.elftype	@"ET_EXEC"


//--------------------- .nv.info                  --------------------------
	.section	.nv.info,"",@"SHT_CUDA_INFO"
	.align	4


	//----- nvinfo : EIATTR_REGCOUNT
	.align		4
        /*0000*/ 	.byte	0x04, 0x2f
        /*0002*/ 	.short	(.L_1 - .L_0)
	.align		4
.L_0:
        /*0004*/ 	.word	index@(triton_poi_fused__to_copy_arange_clamp_mul_sub_34)
        /*0008*/ 	.word	0x0000000c


	//----- nvinfo : EIATTR_MIN_STACK_SIZE
	.align		4
.L_1:
        /*000c*/ 	.byte	0x04, 0x12
        /*000e*/ 	.short	(.L_3 - .L_2)
	.align		4
.L_2:
        /*0010*/ 	.word	index@(triton_poi_fused__to_copy_arange_clamp_mul_sub_34)
        /*0014*/ 	.word	0x00000000


	//----- nvinfo : EIATTR_FRAME_SIZE
	.align		4
.L_3:
        /*0018*/ 	.byte	0x04, 0x11
        /*001a*/ 	.short	(.L_5 - .L_4)
	.align		4
.L_4:
        /*001c*/ 	.word	index@(triton_poi_fused__to_copy_arange_clamp_mul_sub_34)
        /*0020*/ 	.word	0x00000000


	//----- nvinfo : EIATTR_MIN_STACK_SIZE
	.align		4
.L_5:
        /*0024*/ 	.byte	0x04, 0x12
        /*0026*/ 	.short	(.L_7 - .L_6)
	.align		4
.L_6:
        /*0028*/ 	.word	index@(triton_poi_fused__to_copy_arange_clamp_mul_sub_34)
        /*002c*/ 	.word	0x00000000
.L_7:


//--------------------- .nv.info.triton_poi_fused__to_copy_arange_clamp_mul_sub_34 --------------------------
	.section	.nv.info.triton_poi_fused__to_copy_arange_clamp_mul_sub_34,"",@"SHT_CUDA_INFO"
	.sectionflags	@""
	.align	4


	//----- nvinfo : EIATTR_CUDA_API_VERSION
	.align		4
        /*0000*/ 	.byte	0x04, 0x37
        /*0002*/ 	.short	(.L_9 - .L_8)
.L_8:
        /*0004*/ 	.word	0x0000007c


	//----- nvinfo : EIATTR_KPARAM_INFO
	.align		4
.L_9:
        /*0008*/ 	.byte	0x04, 0x17
        /*000a*/ 	.short	(.L_11 - .L_10)
.L_10:
        /*000c*/ 	.word	0x00000000
        /*0010*/ 	.short	0x0001
        /*0012*/ 	.short	0x0008
        /*0014*/ 	.byte	0x00, 0xf0, 0x11, 0x00


	//----- nvinfo : EIATTR_KPARAM_INFO
	.align		4
.L_11:
        /*0018*/ 	.byte	0x04, 0x17
        /*001a*/ 	.short	(.L_13 - .L_12)
.L_12:
        /*001c*/ 	.word	0x00000000
        /*0020*/ 	.short	0x0000
        /*0022*/ 	.short	0x0000
        /*0024*/ 	.byte	0x00, 0xf4, 0x21, 0x00


	//----- nvinfo : EIATTR_SPARSE_MMA_MASK
	.align		4
.L_13:
        /*0028*/ 	.byte	0x03, 0x50
        /*002a*/ 	.short	0x0000


	//----- nvinfo : EIATTR_MAXREG_COUNT
	.align		4
        /*002c*/ 	.byte	0x03, 0x1b
        /*002e*/ 	.short	0x00ff


	//----- nvinfo : EIATTR_EXIT_INSTR_OFFSETS
	.align		4
        /*0030*/ 	.byte	0x04, 0x1c
        /*0032*/ 	.short	(.L_15 - .L_14)


	//   ....[0]....
.L_14:
        /*0034*/ 	.word	0x00000160


	//   ....[1]....
        /*0038*/ 	.word	0x00000190


	//----- nvinfo : EIATTR_REQNTID
	.align		4
.L_15:
        /*003c*/ 	.byte	0x04, 0x10
        /*003e*/ 	.short	(.L_17 - .L_16)
.L_16:
        /*0040*/ 	.word	0x00000020
        /*0044*/ 	.word	0x00000001
        /*0048*/ 	.word	0x00000001


	//----- nvinfo : EIATTR_CBANK_PARAM_SIZE
	.align		4
.L_17:
        /*004c*/ 	.byte	0x03, 0x19
        /*004e*/ 	.short	0x000c


	//----- nvinfo : EIATTR_PARAM_CBANK
	.align		4
        /*0050*/ 	.byte	0x04, 0x0a
        /*0052*/ 	.short	(.L_19 - .L_18)
	.align		4
.L_18:
        /*0054*/ 	.word	index@(.nv.constant0.triton_poi_fused__to_copy_arange_clamp_mul_sub_34)
        /*0058*/ 	.short	0x0210
        /*005a*/ 	.short	0x000c


	//----- nvinfo : EIATTR_SW_WAR
	.align		4
.L_19:
        /*005c*/ 	.byte	0x04, 0x36
        /*005e*/ 	.short	(.L_21 - .L_20)
.L_20:
        /*0060*/ 	.word	0x00000008
.L_21:


//--------------------- .nv.callgraph             --------------------------
	.section	.nv.callgraph,"",@"SHT_CUDA_CALLGRAPH"
	.align	4
	.sectionentsize	8
	.align		4
        /*0000*/ 	.word	0x00000000
	.align		4
        /*0004*/ 	.word	0xffffffff
	.align		4
        /*0008*/ 	.word	0x00000000
	.align		4
        /*000c*/ 	.word	0xfffffffe
	.align		4
        /*0010*/ 	.word	0x00000000
	.align		4
        /*0014*/ 	.word	0xfffffffd
	.align		4
        /*0018*/ 	.word	0x00000000
	.align		4
        /*001c*/ 	.word	0xfffffffc


//--------------------- .text.triton_poi_fused__to_copy_arange_clamp_mul_sub_34 --------------------------
	.section	.text.triton_poi_fused__to_copy_arange_clamp_mul_sub_34,"ax",@progbits
	.align	128
        .global         triton_poi_fused__to_copy_arange_clamp_mul_sub_34
        .type           triton_poi_fused__to_copy_arange_clamp_mul_sub_34,@function
        .size           triton_poi_fused__to_copy_arange_clamp_mul_sub_34,(.L_x_1 - triton_poi_fused__to_copy_arange_clamp_mul_sub_34)
        .other          triton_poi_fused__to_copy_arange_clamp_mul_sub_34,@"STO_CUDA_ENTRY STV_DEFAULT"
triton_poi_fused__to_copy_arange_clamp_mul_sub_34:
.text.triton_poi_fused__to_copy_arange_clamp_mul_sub_34:
[----:B------:R-:W0:Y:S02]  /*0000*/  LDC R1, c[0x0][0x28] ;  /* 0x00000a00ff017b82 */ /* 0x000e240000000800 */
[----:B------:R-:W1:Y:S01]  /*0010*/  S2R R0, SR_TID.X ;  /* 0x0000000000007919 */ /* 0x000e620000002100 */
[----:B------:R-:W2:Y:S01]  /*0020*/  S2R R5, SR_CTAID.X ;  /* 0x0000000000057919 */ /* 0x000ea20000002500 */
[----:B-1----:R-:W-:-:S05]  /*0030*/  IMAD.SHL.U32 R0, R0, 0x2, RZ ;  /* 0x0000000200007824 */ /* 0x002fca00078e00ff */
[----:B------:R-:W-:-:S05]  /*0040*/  LOP3.LUT R0, R0, 0x3e, RZ, 0xc0, !PT ;  /* 0x0000003e00007812 */ /* 0x000fca00078ec0ff */
[----:B--2---:R-:W-:-:S04]  /*0050*/  IMAD R5, R5, 0x40, R0 ;  /* 0x0000004005057824 */ /* 0x004fc800078e0200 */
[C---:B------:R-:W-:Y:S01]  /*0060*/  VIADD R0, R5.reuse, 0x1 ;  /* 0x0000000105007836 */ /* 0x040fe20000000000 */
[----:B------:R-:W-:Y:S02]  /*0070*/  I2FP.F32.S32 R2, R5 ;  /* 0x0000000500027245 */ /* 0x000fe40000201400 */
[----:B------:R-:W-:Y:S02]  /*0080*/  ISETP.GE.AND P0, PT, R5, 0x40, PT ;  /* 0x000000400500780c */ /* 0x000fe40003f06270 */
[----:B------:R-:W-:Y:S01]  /*0090*/  I2FP.F32.S32 R0, R0 ;  /* 0x0000000000007245 */ /* 0x000fe20000201400 */
[----:B------:R-:W-:-:S04]  /*00a0*/  FMUL R2, R2, 0.4920634925365447998 ;  /* 0x3efbefbf02027820 */ /* 0x000fc80000400000 */
[----:B------:R-:W-:Y:S01]  /*00b0*/  FMUL R0, R0, 0.4920634925365447998 ;  /* 0x3efbefbf00007820 */ /* 0x000fe20000400000 */
[----:B------:R-:W-:Y:S02]  /*00c0*/  FMNMX R4, RZ, R2, !PT ;  /* 0x00000002ff047209 */ /* 0x000fe40007800000 */
[----:B------:R-:W1:Y:S02]  /*00d0*/  LDC.64 R2, c[0x0][0x210] ;  /* 0x00008400ff027b82 */ /* 0x000e640000000a00 */
[----:B------:R-:W-:Y:S01]  /*00e0*/  FMNMX R0, RZ, R0, !PT ;  /* 0x00000000ff007209 */ /* 0x000fe20007800000 */
[----:B------:R-:W2:Y:S08]  /*00f0*/  F2I.TRUNC.NTZ R6, R4 ;  /* 0x0000000400067305 */ /* 0x000eb0000020f100 */
[----:B------:R-:W3:Y:S01]  /*0100*/  F2I.TRUNC.NTZ R7, R0 ;  /* 0x0000000000077305 */ /* 0x000ee2000020f100 */
[----:B--2---:R-:W-:-:S05]  /*0110*/  I2FP.F32.S32 R9, R6 ;  /* 0x0000000600097245 */ /* 0x004fca0000201400 */
[----:B------:R-:W-:Y:S01]  /*0120*/  FADD.SAT R6, R4, -R9 ;  /* 0x8000000904067221 */ /* 0x000fe20000002000 */
[----:B-1----:R-:W-:Y:S01]  /*0130*/  IMAD.WIDE R2, R5, 0x4, R2 ;  /* 0x0000000405027825 */ /* 0x002fe200078e0202 */
[----:B---3--:R-:W-:-:S05]  /*0140*/  I2FP.F32.S32 R7, R7 ;  /* 0x0000000700077245 */ /* 0x008fca0000201400 */
[----:B------:R-:W-:Y:S01]  /*0150*/  FADD.SAT R7, R0, -R7 ;  /* 0x8000000700077221 */ /* 0x000fe20000002000 */
[----:B------:R-:W-:Y:S06]  /*0160*/  @P0 EXIT ;  /* 0x000000000000094d */ /* 0x000fec0003800000 */
[----:B------:R-:W-:Y:S02]  /*0170*/  ULDC.64 UR4, c[0x0][0x208] ;  /* 0x0000820000047ab9 */ /* 0x000fe40000000a00 */
[----:B------:R-:W-:Y:S01]  /*0180*/  STG.E.64 desc[UR4][R2.64], R6 ;  /* 0x0000000602007986 */ /* 0x000fe2000c101b04 */
[----:B------:R-:W-:Y:S05]  /*0190*/  EXIT ;  /* 0x000000000000794d */ /* 0x000fea0003800000 */
.L_x_0:
[----:B------:R-:W-:-:S00]  /*01a0*/  BRA `(.L_x_0) ;  /* 0xfffffffc00fc7947 */ /* 0x000fc0000383ffff */
[----:B------:R-:W-:-:S00]  /*01b0*/  NOP ;  /* 0x0000000000007918 */ /* 0x000fc00000000000 */
        /* <DEDUP_REMOVED lines=12> */
.L_x_1:


//--------------------- .nv.constant0.triton_poi_fused__to_copy_arange_clamp_mul_sub_34 --------------------------
	.section	.nv.constant0.triton_poi_fused__to_copy_arange_clamp_mul_sub_34,"a",@progbits
	.sectionflags	@""
	.align	4
.nv.constant0.triton_poi_fused__to_copy_arange_clamp_mul_sub_34:
	.zero		540
